	.headerflags	@"EF_CUDA_TEXMODE_UNIFIED EF_CUDA_64BIT_ADDRESS EF_CUDA_ACCELERATORS EF_CUDA_SM90 EF_CUDA_VIRTUAL_SM(EF_CUDA_SM90)"
	.elftype	@"ET_EXEC"


//--------------------- .nv.info                  --------------------------
	.section	.nv.info,"",@"SHT_CUDA_INFO"
	.align	4


	//----- nvinfo : EIATTR_REGCOUNT
	.align		4
        /*0000*/ 	.byte	0x04, 0x2f
        /*0002*/ 	.short	(.L_2 - .L_1)
	.align		4
.L_1:
        /*0004*/ 	.word	index@(triton_per_fused_native_group_norm_8)
        /*0008*/ 	.word	0x00000013


	//----- nvinfo : EIATTR_MIN_STACK_SIZE
	.align		4
.L_2:
        /*000c*/ 	.byte	0x04, 0x12
        /*000e*/ 	.short	(.L_4 - .L_3)
	.align		4
.L_3:
        /*0010*/ 	.word	index@(triton_per_fused_native_group_norm_8)
        /*0014*/ 	.word	0x00000000


	//----- nvinfo : EIATTR_FRAME_SIZE
	.align		4
.L_4:
        /*0018*/ 	.byte	0x04, 0x11
        /*001a*/ 	.short	(.L_6 - .L_5)
	.align		4
.L_5:
        /*001c*/ 	.word	index@(triton_per_fused_native_group_norm_8)
        /*0020*/ 	.word	0x00000000


	//----- nvinfo : EIATTR_MIN_STACK_SIZE
	.align		4
.L_6:
        /*0024*/ 	.byte	0x04, 0x12
        /*0026*/ 	.short	(.L_8 - .L_7)
	.align		4
.L_7:
        /*0028*/ 	.word	index@(triton_per_fused_native_group_norm_8)
        /*002c*/ 	.word	0x00000000
.L_8:


//--------------------- .nv.info.triton_per_fused_native_group_norm_8 --------------------------
	.section	.nv.info.triton_per_fused_native_group_norm_8,"",@"SHT_CUDA_INFO"
	.sectionflags	@""
	.align	4


	//----- nvinfo : EIATTR_CUDA_API_VERSION
	.align		4
        /*0000*/ 	.byte	0x04, 0x37
        /*0002*/ 	.short	(.L_10 - .L_9)
.L_9:
        /*0004*/ 	.word	0x0000007c


	//----- nvinfo : EIATTR_KPARAM_INFO
	.align		4
.L_10:
        /*0008*/ 	.byte	0x04, 0x17
        /*000a*/ 	.short	(.L_12 - .L_11)
.L_11:
        /*000c*/ 	.word	0x00000000
        /*0010*/ 	.short	0x0007
        /*0012*/ 	.short	0x0034
        /*0014*/ 	.byte	0x00, 0xf0, 0x11, 0x00


	//----- nvinfo : EIATTR_KPARAM_INFO
	.align		4
.L_12:
        /*0018*/ 	.byte	0x04, 0x17
        /*001a*/ 	.short	(.L_14 - .L_13)
.L_13:
        /*001c*/ 	.word	0x00000000
        /*0020*/ 	.short	0x0006
        /*0022*/ 	.short	0x0030
        /*0024*/ 	.byte	0x00, 0xf0, 0x11, 0x00


	//----- nvinfo : EIATTR_KPARAM_INFO
	.align		4
.L_14:
        /*0028*/ 	.byte	0x04, 0x17
        /*002a*/ 	.short	(.L_16 - .L_15)
.L_15:
        /*002c*/ 	.word	0x00000000
        /*0030*/ 	.short	0x0005
        /*0032*/ 	.short	0x0028
        /*0034*/ 	.byte	0x00, 0xf4, 0x21, 0x00


	//----- nvinfo : EIATTR_KPARAM_INFO
	.align		4
.L_16:
        /*0038*/ 	.byte	0x04, 0x17
        /*003a*/ 	.short	(.L_18 - .L_17)
.L_17:
        /*003c*/ 	.word	0x00000000
        /*0040*/ 	.short	0x0004
        /*0042*/ 	.short	0x0020
        /*0044*/ 	.byte	0x00, 0xf4, 0x21, 0x00


	//----- nvinfo : EIATTR_KPARAM_INFO
	.align		4
.L_18:
        /*0048*/ 	.byte	0x04, 0x17
        /*004a*/ 	.short	(.L_20 - .L_19)
.L_19:
        /*004c*/ 	.word	0x00000000
        /*0050*/ 	.short	0x0003
        /*0052*/ 	.short	0x0018
        /*0054*/ 	.byte	0x00, 0xf4, 0x21, 0x00


	//----- nvinfo : EIATTR_KPARAM_INFO
	.align		4
.L_20:
        /*0058*/ 	.byte	0x04, 0x17
        /*005a*/ 	.short	(.L_22 - .L_21)
.L_21:
        /*005c*/ 	.word	0x00000000
        /*0060*/ 	.short	0x0002
        /*0062*/ 	.short	0x0010
        /*0064*/ 	.byte	0x00, 0xf4, 0x21, 0x00


	//----- nvinfo : EIATTR_KPARAM_INFO
	.align		4
.L_22:
        /*0068*/ 	.byte	0x04, 0x17
        /*006a*/ 	.short	(.L_24 - .L_23)
.L_23:
        /*006c*/ 	.word	0x00000000
        /*0070*/ 	.short	0x0001
        /*0072*/ 	.short	0x0008
        /*0074*/ 	.byte	0x00, 0xf4, 0x21, 0x00


	//----- nvinfo : EIATTR_KPARAM_INFO
	.align		4
.L_24:
        /*0078*/ 	.byte	0x04, 0x17
        /*007a*/ 	.short	(.L_26 - .L_25)
.L_25:
        /*007c*/ 	.word	0x00000000
        /*0080*/ 	.short	0x0000
        /*0082*/ 	.short	0x0000
        /*0084*/ 	.byte	0x00, 0xf4, 0x21, 0x00


	//----- nvinfo : EIATTR_SPARSE_MMA_MASK
	.align		4
.L_26:
        /*0088*/ 	.byte	0x03, 0x50
        /*008a*/ 	.short	0x0000


	//----- nvinfo : EIATTR_MAXREG_COUNT
	.align		4
        /*008c*/ 	.byte	0x03, 0x1b
        /*008e*/ 	.short	0x00ff


	//----- nvinfo : EIATTR_COOP_GROUP_MASK_REGIDS
	.align		4
        /*0090*/ 	.byte	0x04, 0x29
        /*0092*/ 	.short	(.L_28 - .L_27)


	//   ....[0]....
.L_27:
        /*0094*/ 	.word	0xffffffff


	//   ....[1]....
        /*0098*/ 	.word	0xffffffff


	//   ....[2]....
        /*009c*/ 	.word	0xffffffff


	//   ....[3]....
        /*00a0*/ 	.word	0xffffffff


	//   ....[4]....
        /*00a4*/ 	.word	0xffffffff


	//   ....[5]....
        /*00a8*/ 	.word	0xffffffff


	//   ....[6]....
        /*00ac*/ 	.word	0xffffffff


	//   ....[7]....
        /*00b0*/ 	.word	0xffffffff


	//   ....[8]....
        /*00b4*/ 	.word	0xffffffff


	//   ....[9]....
        /*00b8*/ 	.word	0xffffffff


	//   ....[10]....
        /*00bc*/ 	.word	0xffffffff


	//   ....[11]....
        /*00c0*/ 	.word	0xffffffff


	//----- nvinfo : EIATTR_COOP_GROUP_INSTR_OFFSETS
	.align		4
.L_28:
        /*00c4*/ 	.byte	0x04, 0x28
        /*00c6*/ 	.short	(.L_30 - .L_29)


	//   ....[0]....
.L_29:
        /*00c8*/ 	.word	0x00000150


	//   ....[1]....
        /*00cc*/ 	.word	0x00000190


	//   ....[2]....
        /*00d0*/ 	.word	0x000001c0


	//   ....[3]....
        /*00d4*/ 	.word	0x000001f0


	//   ....[4]....
        /*00d8*/ 	.word	0x000002e0


	//   ....[5]....
        /*00dc*/ 	.word	0x00000390


	//   ....[6]....
        /*00e0*/ 	.word	0x000003b0


	//   ....[7]....
        /*00e4*/ 	.word	0x00000400


	//   ....[8]....
        /*00e8*/ 	.word	0x000004a0


	//   ....[9]....
        /*00ec*/ 	.word	0x00000510


	//   ....[10]....
        /*00f0*/ 	.word	0x00000620


	//   ....[11]....
        /*00f4*/ 	.word	0x00000660


	//----- nvinfo : EIATTR_EXIT_INSTR_OFFSETS
	.align		4
.L_30:
        /*00f8*/ 	.byte	0x04, 0x1c
        /*00fa*/ 	.short	(.L_32 - .L_31)


	//   ....[0]....
.L_31:
        /*00fc*/ 	.word	0x00000790


	//   ....[1]....
        /*0100*/ 	.word	0x000007b0


	//----- nvinfo : EIATTR_REQNTID
	.align		4
.L_32:
        /*0104*/ 	.byte	0x04, 0x10
        /*0106*/ 	.short	(.L_34 - .L_33)
.L_33:
        /*0108*/ 	.word	0x00000040
        /*010c*/ 	.word	0x00000001
        /*0110*/ 	.word	0x00000001


	//----- nvinfo : EIATTR_CBANK_PARAM_SIZE
	.align		4
.L_34:
        /*0114*/ 	.byte	0x03, 0x19
        /*0116*/ 	.short	0x0038


	//----- nvinfo : EIATTR_PARAM_CBANK
	.align		4
        /*0118*/ 	.byte	0x04, 0x0a
        /*011a*/ 	.short	(.L_36 - .L_35)
	.align		4
.L_35:
        /*011c*/ 	.word	index@(.nv.constant0.triton_per_fused_native_group_norm_8)
        /*0120*/ 	.short	0x0210
        /*0122*/ 	.short	0x0038


	//----- nvinfo : EIATTR_SW_WAR
	.align		4
.L_36:
        /*0124*/ 	.byte	0x04, 0x36
        /*0126*/ 	.short	(.L_38 - .L_37)
.L_37:
        /*0128*/ 	.word	0x00000008
.L_38:


//--------------------- .nv.callgraph             --------------------------
	.section	.nv.callgraph,"",@"SHT_CUDA_CALLGRAPH"
	.align	4
	.sectionentsize	8
	.align		4
        /*0000*/ 	.word	0x00000000
	.align		4
        /*0004*/ 	.word	0xffffffff
	.align		4
        /*0008*/ 	.word	0x00000000
	.align		4
        /*000c*/ 	.word	0xfffffffe
	.align		4
        /*0010*/ 	.word	0x00000000
	.align		4
        /*0014*/ 	.word	0xfffffffd
	.align		4
        /*0018*/ 	.word	0x00000000
	.align		4
        /*001c*/ 	.word	0xfffffffc


//--------------------- .nv.constant4             --------------------------
	.section	.nv.constant4,"a",@progbits
	.align	8
	.align		8
.nv.constant4:
        /*0000*/ 	.dword	_$_str


//--------------------- .text.triton_per_fused_native_group_norm_8 --------------------------
	.section	.text.triton_per_fused_native_group_norm_8,"ax",@progbits
	.align	128
        .global         triton_per_fused_native_group_norm_8
        .type           triton_per_fused_native_group_norm_8,@function
        .size           triton_per_fused_native_group_norm_8,(.L_x_1 - triton_per_fused_native_group_norm_8)
        .other          triton_per_fused_native_group_norm_8,@"STO_CUDA_ENTRY STV_DEFAULT"
triton_per_fused_native_group_norm_8:
.text.triton_per_fused_native_group_norm_8:
[----:B------:R-:W0:Y:S02]  /*0000*/  LDC R1, c[0x0][0x28] ;  /* 0x00000a00ff017b82 */ /* 0x000e240000000800 */
[----:B------:R-:W1:Y:S01]  /*0010*/  S2R R10, SR_TID.X ;  /* 0x00000000000a7919 */ /* 0x000e620000002100 */
[----:B------:R-:W2:Y:S01]  /*0020*/  LDC.64 R2, c[0x0][0x220] ;  /* 0x00008800ff027b82 */ /* 0x000ea20000000a00 */
[----:B------:R-:W-:Y:S01]  /*0030*/  HFMA2.MMA R11, -RZ, RZ, 0, 0 ;  /* 0x00000000ff0b7435 */ /* 0x000fe200000001ff */
[----:B------:R-:W-:Y:S01]  /*0040*/  ULDC.64 UR4, c[0x0][0x208] ;  /* 0x0000820000047ab9 */ /* 0x000fe20000000a00 */
[----:B------:R-:W3:Y:S05]  /*0050*/  S2R R0, SR_CTAID.X ;  /* 0x0000000000007919 */ /* 0x000eea0000002500 */
[----:B------:R-:W4:Y:S01]  /*0060*/  LDC.64 R6, c[0x0][0x218] ;  /* 0x00008600ff067b82 */ /* 0x000f220000000a00 */
[----:B-1----:R-:W-:-:S02]  /*0070*/  LOP3.LUT R5, R10, 0xf, RZ, 0xc0, !PT ;  /* 0x0000000f0a057812 */ /* 0x002fc400078ec0ff */
[C---:B---3--:R-:W-:Y:S02]  /*0080*/  ISETP.GE.AND P1, PT, R0.reuse, 0x10, PT ;  /* 0x000000100000780c */ /* 0x048fe40003f26270 */
[----:B------:R-:W-:-:S03]  /*0090*/  LEA R9, R0, R5, 0x4 ;  /* 0x0000000500097211 */ /* 0x000fc600078e20ff */
[----:B------:R-:W1:Y:S02]  /*00a0*/  LDC.64 R4, c[0x0][0x210] ;  /* 0x00008400ff047b82 */ /* 0x000e640000000a00 */
[----:B--2---:R-:W-:-:S06]  /*00b0*/  IMAD.WIDE R2, R9, 0x4, R2 ;  /* 0x0000000409027825 */ /* 0x004fcc00078e0202 */
[----:B------:R-:W2:Y:S01]  /*00c0*/  @!P1 LDG.E R11, desc[UR4][R2.64] ;  /* 0x00000004020b9981 */ /* 0x000ea2000c1e1900 */
[----:B------:R-:W-:Y:S01]  /*00d0*/  MOV R8, RZ ;  /* 0x000000ff00087202 */ /* 0x000fe20000000f00 */
[----:B----4-:R-:W-:-:S04]  /*00e0*/  IMAD.WIDE R6, R9, 0x4, R6 ;  /* 0x0000000409067825 */ /* 0x010fc800078e0206 */
[----:B-1----:R-:W-:Y:S01]  /*00f0*/  IMAD.WIDE R4, R9, 0x4, R4 ;  /* 0x0000000409047825 */ /* 0x002fe200078e0204 */
[----:B------:R-:W-:-:S04]  /*0100*/  HFMA2.MMA R9, -RZ, RZ, 0, 0 ;  /* 0x00000000ff097435 */ /* 0x000fc800000001ff */
[----:B------:R-:W3:Y:S06]  /*0110*/  @!P1 LDG.E R8, desc[UR4][R4.64] ;  /* 0x0000000404089981 */ /* 0x000eec000c1e1900 */
[----:B------:R-:W4:Y:S01]  /*0120*/  @!P1 LDG.E R9, desc[UR4][R6.64] ;  /* 0x0000000406099981 */ /* 0x000f22000c1e1900 */
[----:B--2---:R-:W-:-:S04]  /*0130*/  SEL R11, R11, RZ, !P1 ;  /* 0x000000ff0b0b7207 */ /* 0x004fc80004800000 */
[----:B------:R-:W-:-:S05]  /*0140*/  FSEL R11, R11, RZ, !P1 ;  /* 0x000000ff0b0b7208 */ /* 0x000fca0004800000 */
[----:B------:R-:W1:Y:S01]  /*0150*/  SHFL.BFLY PT, R12, R11, 0x8, 0x1f ;  /* 0x0d001f000b0c7f89 */ /* 0x000e6200000e0000 */
[----:B---3--:R-:W-:-:S04]  /*0160*/  SEL R8, R8, RZ, !P1 ;  /* 0x000000ff08087207 */ /* 0x008fc80004800000 */
[----:B------:R-:W-:Y:S02]  /*0170*/  FSEL R8, R8, RZ, !P1 ;  /* 0x000000ff08087208 */ /* 0x000fe40004800000 */
[----:B----4-:R-:W-:-:S03]  /*0180*/  SEL R6, R9, RZ, !P1 ;  /* 0x000000ff09067207 */ /* 0x010fc60004800000 */
[----:B------:R-:W2:Y:S01]  /*0190*/  SHFL.BFLY PT, R5, R8, 0x8, 0x1f ;  /* 0x0d001f0008057f89 */ /* 0x000ea200000e0000 */
[----:B------:R-:W-:Y:S01]  /*01a0*/  FSEL R6, R6, RZ, !P1 ;  /* 0x000000ff06067208 */ /* 0x000fe20004800000 */
[----:B-1----:R-:W-:-:S04]  /*01b0*/  FADD R2, R11, R12 ;  /* 0x0000000c0b027221 */ /* 0x002fc80000000000 */
[----:B------:R-:W1:Y:S01]  /*01c0*/  SHFL.BFLY PT, R7, R6, 0x8, 0x1f ;  /* 0x0d001f0006077f89 */ /* 0x000e6200000e0000 */
[C---:B------:R-:W-:Y:S01]  /*01d0*/  FMUL R13, R2.reuse, 0.25 ;  /* 0x3e800000020d7820 */ /* 0x040fe20000400000 */
[C---:B------:R-:W-:Y:S02]  /*01e0*/  FSETP.GEU.AND P2, PT, |R2|.reuse, 1.175494350822287508e-38, PT ;  /* 0x008000000200780b */ /* 0x040fe40003f4e200 */
[----:B------:R-:W3:Y:S01]  /*01f0*/  SHFL.BFLY PT, R3, R2, 0x4, 0x1f ;  /* 0x0c801f0002037f89 */ /* 0x000ee200000e0000 */
[C---:B------:R-:W-:Y:S02]  /*0200*/  FSETP.GT.AND P0, PT, |R2|.reuse, 8.50705917302346158658e+37, PT ;  /* 0x7e8000000200780b */ /* 0x040fe40003f04200 */
[----:B------:R-:W-:Y:S02]  /*0210*/  FSETP.NEU.AND P1, PT, R2, RZ, PT ;  /* 0x000000ff0200720b */ /* 0x000fe40003f2d000 */
[----:B------:R-:W-:-:S06]  /*0220*/  FSEL R13, R13, R2, P0 ;  /* 0x000000020d0d7208 */ /* 0x000fcc0000000000 */
[----:B------:R-:W-:-:S03]  /*0230*/  @!P2 FMUL R13, R13, 16777216 ;  /* 0x4b8000000d0da820 */ /* 0x000fc60000400000 */
[----:B------:R-:W-:Y:S01]  /*0240*/  @P0 FMUL R12, R12, 0.25 ;  /* 0x3e8000000c0c0820 */ /* 0x000fe20000400000 */
[----:B--2---:R-:W-:Y:S02]  /*0250*/  FADD R9, -R8, R5 ;  /* 0x0000000508097221 */ /* 0x004fe40000000100 */
[----:B------:R-:W2:Y:S01]  /*0260*/  MUFU.RCP R13, R13 ;  /* 0x0000000d000d7308 */ /* 0x000ea20000001000 */
[----:B------:R-:W-:Y:S01]  /*0270*/  @!P2 FMUL R12, R12, 16777216 ;  /* 0x4b8000000c0ca820 */ /* 0x000fe20000400000 */
[----:B------:R-:W-:Y:S01]  /*0280*/  FMUL R14, R9, R9 ;  /* 0x00000009090e7220 */ /* 0x000fe20000400000 */
[----:B-1----:R-:W-:Y:S01]  /*0290*/  FADD R7, R6, R7 ;  /* 0x0000000706077221 */ /* 0x002fe20000000000 */
[----:B---3--:R-:W-:Y:S02]  /*02a0*/  FADD R4, R2, R3 ;  /* 0x0000000302047221 */ /* 0x008fe40000000000 */
[----:B------:R-:W-:Y:S02]  /*02b0*/  FMUL R14, R11, R14 ;  /* 0x0000000e0b0e7220 */ /* 0x000fe40000400000 */
[C---:B------:R-:W-:Y:S01]  /*02c0*/  FMUL R15, R4.reuse, 0.25 ;  /* 0x3e800000040f7820 */ /* 0x040fe20000400000 */
[C---:B------:R-:W-:Y:S01]  /*02d0*/  FSETP.GEU.AND P2, PT, |R4|.reuse, 1.175494350822287508e-38, PT ;  /* 0x008000000400780b */ /* 0x040fe20003f4e200 */
[----:B------:R-:W1:Y:S01]  /*02e0*/  SHFL.BFLY PT, R5, R4, 0x2, 0x1f ;  /* 0x0c401f0004057f89 */ /* 0x000e6200000e0000 */
[----:B------:R-:W-:Y:S01]  /*02f0*/  FSETP.GT.AND P0, PT, |R4|, 8.50705917302346158658e+37, PT ;  /* 0x7e8000000400780b */ /* 0x000fe20003f04200 */
[----:B--2---:R-:W-:-:S03]  /*0300*/  FMUL R12, R13, R12 ;  /* 0x0000000c0d0c7220 */ /* 0x004fc60000400000 */
[----:B------:R-:W-:Y:S02]  /*0310*/  FSEL R15, R15, R4, P0 ;  /* 0x000000040f0f7208 */ /* 0x000fe40000000000 */
[----:B------:R-:W-:-:S05]  /*0320*/  FSEL R12, R12, RZ, P1 ;  /* 0x000000ff0c0c7208 */ /* 0x000fca0000800000 */
[----:B------:R-:W-:Y:S01]  /*0330*/  @!P2 FMUL R15, R15, 16777216 ;  /* 0x4b8000000f0fa820 */ /* 0x000fe20000400000 */
[----:B------:R-:W-:Y:S01]  /*0340*/  FFMA R8, R9, R12, R8 ;  /* 0x0000000c09087223 */ /* 0x000fe20000000008 */
[----:B------:R-:W-:Y:S01]  /*0350*/  FFMA R7, R12, R14, R7 ;  /* 0x0000000e0c077223 */ /* 0x000fe20000000007 */
[----:B------:R-:W-:Y:S01]  /*0360*/  @P0 FMUL R3, R3, 0.25 ;  /* 0x3e80000003030820 */ /* 0x000fe20000400000 */
[----:B------:R-:W2:Y:S01]  /*0370*/  MUFU.RCP R14, R15 ;  /* 0x0000000f000e7308 */ /* 0x000ea20000001000 */
[----:B------:R-:W-:Y:S01]  /*0380*/  FSETP.NEU.AND P0, PT, R4, RZ, PT ;  /* 0x000000ff0400720b */ /* 0x000fe20003f0d000 */
[----:B------:R-:W3:Y:S01]  /*0390*/  SHFL.BFLY PT, R9, R8, 0x4, 0x1f ;  /* 0x0c801f0008097f89 */ /* 0x000ee200000e0000 */
[----:B------:R-:W-:-:S03]  /*03a0*/  @!P2 FMUL R3, R3, 16777216 ;  /* 0x4b8000000303a820 */ /* 0x000fc60000400000 */
[----:B------:R-:W4:Y:S01]  /*03b0*/  SHFL.BFLY PT, R12, R7, 0x4, 0x1f ;  /* 0x0c801f00070c7f89 */ /* 0x000f2200000e0000 */
[----:B-1----:R-:W-:-:S04]  /*03c0*/  FADD R6, R4, R5 ;  /* 0x0000000504067221 */ /* 0x002fc80000000000 */
[C---:B------:R-:W-:Y:S01]  /*03d0*/  FMUL R11, R6.reuse, 0.25 ;  /* 0x3e800000060b7820 */ /* 0x040fe20000400000 */
[----:B------:R-:W-:Y:S01]  /*03e0*/  FSETP.GEU.AND P1, PT, |R6|, 1.175494350822287508e-38, PT ;  /* 0x008000000600780b */ /* 0x000fe20003f2e200 */
[----:B--2---:R-:W-:Y:S02]  /*03f0*/  FMUL R14, R14, R3 ;  /* 0x000000030e0e7220 */ /* 0x004fe40000400000 */
[----:B------:R-:W1:Y:S03]  /*0400*/  SHFL.BFLY PT, R3, R6, 0x1, 0x1f ;  /* 0x0c201f0006037f89 */ /* 0x000e6600000e0000 */
[----:B------:R-:W-:Y:S02]  /*0410*/  FSEL R14, R14, RZ, P0 ;  /* 0x000000ff0e0e7208 */ /* 0x000fe40000000000 */
[----:B------:R-:W-:Y:S01]  /*0420*/  FSETP.GT.AND P0, PT, |R6|, 8.50705917302346158658e+37, PT ;  /* 0x7e8000000600780b */ /* 0x000fe20003f04200 */
[----:B---3--:R-:W-:-:S03]  /*0430*/  FADD R9, -R8, R9 ;  /* 0x0000000908097221 */ /* 0x008fc60000000100 */
[----:B------:R-:W-:Y:S01]  /*0440*/  FSEL R13, R11, R6, P0 ;  /* 0x000000060b0d7208 */ /* 0x000fe20000000000 */
[C---:B------:R-:W-:Y:S01]  /*0450*/  FFMA R8, R9.reuse, R14, R8 ;  /* 0x0000000e09087223 */ /* 0x040fe20000000008 */
[----:B------:R-:W-:Y:S01]  /*0460*/  FMUL R9, R9, R9 ;  /* 0x0000000909097220 */ /* 0x000fe20000400000 */
[----:B----4-:R-:W-:Y:S02]  /*0470*/  FADD R7, R7, R12 ;  /* 0x0000000c07077221 */ /* 0x010fe40000000000 */
[----:B------:R-:W-:Y:S01]  /*0480*/  @!P1 FMUL R13, R13, 16777216 ;  /* 0x4b8000000d0d9820 */ /* 0x000fe20000400000 */
[----:B------:R-:W-:Y:S01]  /*0490*/  FMUL R9, R2, R9 ;  /* 0x0000000902097220 */ /* 0x000fe20000400000 */
[----:B------:R-:W2:Y:S02]  /*04a0*/  SHFL.BFLY PT, R11, R8, 0x2, 0x1f ;  /* 0x0c401f00080b7f89 */ /* 0x000ea400000e0000 */
[----:B------:R-:W3:Y:S01]  /*04b0*/  MUFU.RCP R2, R13 ;  /* 0x0000000d00027308 */ /* 0x000ee20000001000 */
[----:B------:R-:W-:Y:S01]  /*04c0*/  @P0 FMUL R5, R5, 0.25 ;  /* 0x3e80000005050820 */ /* 0x000fe20000400000 */
[----:B------:R-:W-:Y:S01]  /*04d0*/  FFMA R7, R14, R9, R7 ;  /* 0x000000090e077223 */ /* 0x000fe20000000007 */
[----:B-1----:R-:W-:-:S02]  /*04e0*/  FADD R14, R6, R3 ;  /* 0x00000003060e7221 */ /* 0x002fc40000000000 */
[----:B------:R-:W-:Y:S01]  /*04f0*/  @!P1 FMUL R5, R5, 16777216 ;  /* 0x4b80000005059820 */ /* 0x000fe20000400000 */
[----:B------:R-:W-:Y:S01]  /*0500*/  FSETP.NEU.AND P1, PT, R6, RZ, PT ;  /* 0x000000ff0600720b */ /* 0x000fe20003f2d000 */
[----:B------:R-:W1:Y:S01]  /*0510*/  SHFL.BFLY PT, R12, R7, 0x2, 0x1f ;  /* 0x0c401f00070c7f89 */ /* 0x000e6200000e0000 */
[C---:B------:R-:W-:Y:S02]  /*0520*/  FSETP.GT.AND P0, PT, |R14|.reuse, 8.50705917302346158658e+37, PT ;  /* 0x7e8000000e00780b */ /* 0x040fe40003f04200 */
[----:B------:R-:W-:Y:S01]  /*0530*/  FSETP.GEU.AND P2, PT, |R14|, 1.175494350822287508e-38, PT ;  /* 0x008000000e00780b */ /* 0x000fe20003f4e200 */
[----:B---3--:R-:W-:-:S05]  /*0540*/  FMUL R2, R2, R5 ;  /* 0x0000000502027220 */ /* 0x008fca0000400000 */
[----:B------:R-:W-:Y:S02]  /*0550*/  FSEL R5, R2, RZ, P1 ;  /* 0x000000ff02057208 */ /* 0x000fe40000800000 */
[----:B------:R-:W-:Y:S01]  /*0560*/  FSETP.NEU.AND P1, PT, R14, RZ, PT ;  /* 0x000000ff0e00720b */ /* 0x000fe20003f2d000 */
[----:B--2---:R-:W-:Y:S02]  /*0570*/  FADD R11, -R8, R11 ;  /* 0x0000000b080b7221 */ /* 0x004fe40000000100 */
[----:B------:R-:W-:Y:S01]  /*0580*/  @P0 FMUL R14, R14, 0.25 ;  /* 0x3e8000000e0e0820 */ /* 0x000fe20000400000 */
[----:B------:R-:W-:Y:S01]  /*0590*/  @P0 FMUL R3, R3, 0.25 ;  /* 0x3e80000003030820 */ /* 0x000fe20000400000 */
[----:B------:R-:W-:Y:S01]  /*05a0*/  LOP3.LUT P0, RZ, R10, 0x3f, RZ, 0xc0, !PT ;  /* 0x0000003f0aff7812 */ /* 0x000fe2000780c0ff */
[C---:B------:R-:W-:Y:S01]  /*05b0*/  FMUL R9, R11.reuse, R11 ;  /* 0x0000000b0b097220 */ /* 0x040fe20000400000 */
[----:B------:R-:W-:Y:S01]  /*05c0*/  FFMA R2, R11, R5, R8 ;  /* 0x000000050b027223 */ /* 0x000fe20000000008 */
[----:B------:R-:W-:Y:S01]  /*05d0*/  @!P2 FMUL R14, R14, 16777216 ;  /* 0x4b8000000e0ea820 */ /* 0x000fe20000400000 */
[----:B------:R-:W-:Y:S01]  /*05e0*/  @!P2 FMUL R3, R3, 16777216 ;  /* 0x4b8000000303a820 */ /* 0x000fe20000400000 */
[----:B------:R-:W-:Y:S01]  /*05f0*/  FMUL R9, R4, R9 ;  /* 0x0000000904097220 */ /* 0x000fe20000400000 */
[----:B-1----:R-:W-:Y:S01]  /*0600*/  FADD R12, R7, R12 ;  /* 0x0000000c070c7221 */ /* 0x002fe20000000000 */
[----:B------:R-:W-:Y:S01]  /*0610*/  ISETP.LT.AND P0, PT, R0, 0x10, !P0 ;  /* 0x000000100000780c */ /* 0x000fe20004701270 */
[----:B------:R-:W1:Y:S01]  /*0620*/  SHFL.BFLY PT, R7, R2, 0x1, 0x1f ;  /* 0x0c201f0002077f89 */ /* 0x000e6200000e0000 */
[----:B------:R-:W2:Y:S01]  /*0630*/  MUFU.RCP R14, R14 ;  /* 0x0000000e000e7308 */ /* 0x000ea20000001000 */
[----:B------:R-:W-:-:S02]  /*0640*/  FFMA R12, R5, R9, R12 ;  /* 0x00000009050c7223 */ /* 0x000fc4000000000c */
[----:B------:R-:W3:Y:S03]  /*0650*/  LDC.64 R8, c[0x0][0x238] ;  /* 0x00008e00ff087b82 */ /* 0x000ee60000000a00 */
[----:B------:R-:W4:Y:S01]  /*0660*/  SHFL.BFLY PT, R5, R12, 0x1, 0x1f ;  /* 0x0c201f000c057f89 */ /* 0x000f2200000e0000 */
[----:B--2---:R-:W-:-:S05]  /*0670*/  FMUL R3, R14, R3 ;  /* 0x000000030e037220 */ /* 0x004fca0000400000 */
[----:B------:R-:W-:Y:S01]  /*0680*/  FSEL R3, R3, RZ, P1 ;  /* 0x000000ff03037208 */ /* 0x000fe20000800000 */
[----:B-1----:R-:W-:-:S04]  /*0690*/  FADD R11, -R2, R7 ;  /* 0x00000007020b7221 */ /* 0x002fc80000000100 */
[----:B------:R-:W-:Y:S01]  /*06a0*/  FMUL R7, R11, R11 ;  /* 0x0000000b0b077220 */ /* 0x000fe20000400000 */
[----:B---3--:R-:W-:-:S04]  /*06b0*/  IMAD.WIDE R8, R0, 0x4, R8 ;  /* 0x0000000400087825 */ /* 0x008fc800078e0208 */
[----:B----4-:R-:W-:Y:S01]  /*06c0*/  FADD R16, R12, R5 ;  /* 0x000000050c107221 */ /* 0x010fe20000000000 */
[----:B------:R-:W-:Y:S01]  /*06d0*/  FMUL R7, R6, R7 ;  /* 0x0000000706077220 */ /* 0x000fe20000400000 */
[----:B------:R-:W1:Y:S01]  /*06e0*/  LDC.64 R4, c[0x0][0x228] ;  /* 0x00008a00ff047b82 */ /* 0x000e620000000a00 */
[----:B------:R-:W-:Y:S02]  /*06f0*/  MOV R12, 0x37000000 ;  /* 0x37000000000c7802 */ /* 0x000fe40000000f00 */
[----:B------:R-:W-:Y:S01]  /*0700*/  FFMA R13, R3, R7, R16 ;  /* 0x00000007030d7223 */ /* 0x000fe20000000010 */
[----:B------:R-:W-:-:S03]  /*0710*/  FFMA R3, R11, R3, R2 ;  /* 0x000000030b037223 */ /* 0x000fc60000000002 */
[----:B------:R-:W-:Y:S01]  /*0720*/  FFMA R12, R13, R12, 9.9999997473787516356e-06 ;  /* 0x3727c5ac0d0c7423 */ /* 0x000fe2000000000c */
[----:B------:R-:W2:Y:S03]  /*0730*/  LDC.64 R6, c[0x0][0x230] ;  /* 0x00008c00ff067b82 */ /* 0x000ea60000000a00 */
[----:B------:R-:W3:Y:S01]  /*0740*/  MUFU.RSQ R15, R12 ;  /* 0x0000000c000f7308 */ /* 0x000ee20000001400 */
[C---:B-1----:R-:W-:Y:S01]  /*0750*/  IMAD.WIDE R4, R0.reuse, 0x4, R4 ;  /* 0x0000000400047825 */ /* 0x042fe200078e0204 */
[----:B---3--:R1:W-:Y:S04]  /*0760*/  @P0 STG.E desc[UR4][R8.64], R15 ;  /* 0x0000000f08000986 */ /* 0x0083e8000c101904 */
[----:B------:R1:W-:Y:S01]  /*0770*/  @P0 STG.E desc[UR4][R4.64], R3 ;  /* 0x0000000304000986 */ /* 0x0003e2000c101904 */
[----:B--2---:R-:W-:Y:S01]  /*0780*/  IMAD.WIDE R6, R0, 0x4, R6 ;  /* 0x0000000400067825 */ /* 0x004fe200078e0206 */
[----:B------:R-:W-:Y:S06]  /*0790*/  @!P0 EXIT ;  /* 0x000000000000894d */ /* 0x000fec0003800000 */
[----:B------:R-:W-:Y:S01]  /*07a0*/  STG.E desc[UR4][R6.64], R13 ;  /* 0x0000000d06007986 */ /* 0x000fe2000c101904 */
[----:B------:R-:W-:Y:S05]  /*07b0*/  EXIT ;  /* 0x000000000000794d */ /* 0x000fea0003800000 */
.L_x_0:
[----:B------:R-:W-:-:S00]  /*07c0*/  BRA `(.L_x_0) ;  /* 0xfffffffc00fc7947 */ /* 0x000fc0000383ffff */
[----:B------:R-:W-:-:S00]  /*07d0*/  NOP ;  /* 0x0000000000007918 */ /* 0x000fc00000000000 */
        /* <DEDUP_REMOVED lines=10> */
.L_x_1:


//--------------------- .nv.global.init           --------------------------
	.section	.nv.global.init,"aw",@progbits
.nv.global.init:
	.type		_$_str,@object
	.size		_$_str,(.L_0 - _$_str)
_$_str:
        /*0000*/ 	.byte	0x5f, 0x5f, 0x43, 0x55, 0x44, 0x41, 0x5f, 0x46, 0x54, 0x5a, 0x00
.L_0:


//--------------------- .nv.constant0.triton_per_fused_native_group_norm_8 --------------------------
	.section	.nv.constant0.triton_per_fused_native_group_norm_8,"a",@progbits
	.sectionflags	@""
	.align	4
.nv.constant0.triton_per_fused_native_group_norm_8:
	.zero		584
